//
// Generated by NVIDIA NVVM Compiler
//
// Compiler Build ID: CL-36424714
// Cuda compilation tools, release 13.0, V13.0.88
// Based on NVVM 20.0.0
//

.version 9.0
.target sm_100
.address_size 64

	// .globl	_Z29MatrixTransposeMultiplyDevicePdS_i

.visible .entry _Z29MatrixTransposeMultiplyDevicePdS_i(
	.param .u64 .ptr .align 1 _Z29MatrixTransposeMultiplyDevicePdS_i_param_0,
	.param .u64 .ptr .align 1 _Z29MatrixTransposeMultiplyDevicePdS_i_param_1,
	.param .u32 _Z29MatrixTransposeMultiplyDevicePdS_i_param_2
)
{
	.reg .pred 	%p<10>;
	.reg .b32 	%r<81>;
	.reg .b64 	%rd<71>;
	.reg .b64 	%fd<68>;

	ld.param.u64 	%rd8, [_Z29MatrixTransposeMultiplyDevicePdS_i_param_0];
	ld.param.u32 	%r41, [_Z29MatrixTransposeMultiplyDevicePdS_i_param_2];
	cvta.to.global.u64 	%rd1, %rd8;
	mov.u32 	%r42, %ntid.x;
	mov.u32 	%r43, %ctaid.x;
	mov.u32 	%r44, %tid.x;
	mad.lo.s32 	%r1, %r42, %r43, %r44;
	mov.u32 	%r45, %ntid.y;
	mov.u32 	%r46, %ctaid.y;
	mul.lo.s32 	%r2, %r45, %r46;
	mov.u32 	%r3, %tid.y;
	add.s32 	%r4, %r2, %r3;
	setp.lt.s32 	%p1, %r41, 1;
	mov.f64 	%fd67, 0d0000000000000000;
	@%p1 bra 	$L__BB0_12;
	and.b32  	%r5, %r41, 7;
	setp.lt.u32 	%p2, %r41, 8;
	mov.b32 	%r79, 0;
	mov.f64 	%fd67, 0d0000000000000000;
	@%p2 bra 	$L__BB0_4;
	and.b32  	%r48, %r41, 2147483640;
	neg.s32 	%r77, %r48;
	add.s32 	%r49, %r3, %r41;
	add.s32 	%r76, %r49, %r2;
	shl.b32 	%r50, %r41, 1;
	add.s32 	%r75, %r4, %r50;
	mad.lo.s32 	%r74, %r41, 3, %r4;
	shl.b32 	%r51, %r41, 2;
	add.s32 	%r73, %r4, %r51;
	mad.lo.s32 	%r72, %r41, 5, %r4;
	mad.lo.s32 	%r71, %r41, 6, %r4;
	mad.lo.s32 	%r70, %r41, 7, %r4;
	mul.wide.u32 	%rd9, %r41, 24;
	add.s64 	%rd2, %rd1, %rd9;
	mul.wide.u32 	%rd10, %r41, 32;
	add.s64 	%rd3, %rd1, %rd10;
	mul.wide.u32 	%rd11, %r41, 40;
	add.s64 	%rd4, %rd1, %rd11;
	mul.wide.u32 	%rd12, %r41, 48;
	add.s64 	%rd5, %rd1, %rd12;
	mul.wide.u32 	%rd13, %r41, 56;
	add.s64 	%rd6, %rd1, %rd13;
	mov.f64 	%fd67, 0d0000000000000000;
	mov.u32 	%r68, %r1;
	mov.u32 	%r69, %r4;
$L__BB0_3:
	.pragma "nounroll";
	and.b32  	%r79, %r41, 2147483640;
	mul.wide.s32 	%rd14, %r68, 8;
	mul.wide.u32 	%rd15, %r41, 8;
	add.s64 	%rd16, %rd1, %rd14;
	add.s64 	%rd17, %rd16, %rd15;
	mul.wide.u32 	%rd18, %r41, 16;
	add.s64 	%rd19, %rd16, %rd18;
	add.s64 	%rd20, %rd2, %rd14;
	add.s64 	%rd21, %rd3, %rd14;
	add.s64 	%rd22, %rd4, %rd14;
	add.s64 	%rd23, %rd5, %rd14;
	add.s64 	%rd24, %rd6, %rd14;
	ld.global.f64 	%fd17, [%rd16];
	mul.wide.u32 	%rd25, %r69, 8;
	add.s64 	%rd26, %rd1, %rd25;
	ld.global.f64 	%fd18, [%rd26];
	fma.rn.f64 	%fd19, %fd17, %fd18, %fd67;
	ld.global.f64 	%fd20, [%rd17];
	mul.wide.u32 	%rd27, %r76, 8;
	add.s64 	%rd28, %rd1, %rd27;
	ld.global.f64 	%fd21, [%rd28];
	fma.rn.f64 	%fd22, %fd20, %fd21, %fd19;
	ld.global.f64 	%fd23, [%rd19];
	mul.wide.u32 	%rd29, %r75, 8;
	add.s64 	%rd30, %rd1, %rd29;
	ld.global.f64 	%fd24, [%rd30];
	fma.rn.f64 	%fd25, %fd23, %fd24, %fd22;
	ld.global.f64 	%fd26, [%rd20];
	mul.wide.u32 	%rd31, %r74, 8;
	add.s64 	%rd32, %rd1, %rd31;
	ld.global.f64 	%fd27, [%rd32];
	fma.rn.f64 	%fd28, %fd26, %fd27, %fd25;
	ld.global.f64 	%fd29, [%rd21];
	mul.wide.u32 	%rd33, %r73, 8;
	add.s64 	%rd34, %rd1, %rd33;
	ld.global.f64 	%fd30, [%rd34];
	fma.rn.f64 	%fd31, %fd29, %fd30, %fd28;
	ld.global.f64 	%fd32, [%rd22];
	mul.wide.u32 	%rd35, %r72, 8;
	add.s64 	%rd36, %rd1, %rd35;
	ld.global.f64 	%fd33, [%rd36];
	fma.rn.f64 	%fd34, %fd32, %fd33, %fd31;
	ld.global.f64 	%fd35, [%rd23];
	mul.wide.u32 	%rd37, %r71, 8;
	add.s64 	%rd38, %rd1, %rd37;
	ld.global.f64 	%fd36, [%rd38];
	fma.rn.f64 	%fd37, %fd35, %fd36, %fd34;
	ld.global.f64 	%fd38, [%rd24];
	mul.wide.u32 	%rd39, %r70, 8;
	add.s64 	%rd40, %rd1, %rd39;
	ld.global.f64 	%fd39, [%rd40];
	fma.rn.f64 	%fd67, %fd38, %fd39, %fd37;
	add.s32 	%r77, %r77, 8;
	shl.b32 	%r52, %r41, 3;
	add.s32 	%r76, %r76, %r52;
	add.s32 	%r75, %r75, %r52;
	add.s32 	%r74, %r74, %r52;
	add.s32 	%r73, %r73, %r52;
	add.s32 	%r72, %r72, %r52;
	add.s32 	%r71, %r71, %r52;
	add.s32 	%r70, %r70, %r52;
	add.s32 	%r69, %r69, %r52;
	add.s32 	%r68, %r68, %r52;
	setp.ne.s32 	%p3, %r77, 0;
	@%p3 bra 	$L__BB0_3;
$L__BB0_4:
	setp.eq.s32 	%p4, %r5, 0;
	@%p4 bra 	$L__BB0_12;
	and.b32  	%r36, %r41, 3;
	setp.lt.u32 	%p5, %r5, 4;
	@%p5 bra 	$L__BB0_7;
	mul.lo.s32 	%r53, %r79, %r41;
	add.s32 	%r54, %r53, %r1;
	mul.wide.s32 	%rd41, %r54, 8;
	add.s64 	%rd42, %rd1, %rd41;
	ld.global.f64 	%fd41, [%rd42];
	add.s32 	%r55, %r53, %r4;
	mul.wide.u32 	%rd43, %r55, 8;
	add.s64 	%rd44, %rd1, %rd43;
	ld.global.f64 	%fd42, [%rd44];
	fma.rn.f64 	%fd43, %fd41, %fd42, %fd67;
	mul.wide.u32 	%rd45, %r41, 8;
	add.s64 	%rd46, %rd42, %rd45;
	ld.global.f64 	%fd44, [%rd46];
	add.s32 	%r56, %r55, %r41;
	mul.wide.u32 	%rd47, %r56, 8;
	add.s64 	%rd48, %rd1, %rd47;
	ld.global.f64 	%fd45, [%rd48];
	fma.rn.f64 	%fd46, %fd44, %fd45, %fd43;
	add.s64 	%rd49, %rd46, %rd45;
	ld.global.f64 	%fd47, [%rd49];
	add.s32 	%r57, %r56, %r41;
	mul.wide.u32 	%rd50, %r57, 8;
	add.s64 	%rd51, %rd1, %rd50;
	ld.global.f64 	%fd48, [%rd51];
	fma.rn.f64 	%fd49, %fd47, %fd48, %fd46;
	add.s64 	%rd52, %rd49, %rd45;
	ld.global.f64 	%fd50, [%rd52];
	add.s32 	%r58, %r57, %r41;
	mul.wide.u32 	%rd53, %r58, 8;
	add.s64 	%rd54, %rd1, %rd53;
	ld.global.f64 	%fd51, [%rd54];
	fma.rn.f64 	%fd67, %fd50, %fd51, %fd49;
	add.s32 	%r79, %r79, 4;
$L__BB0_7:
	setp.eq.s32 	%p6, %r36, 0;
	@%p6 bra 	$L__BB0_12;
	setp.eq.s32 	%p7, %r36, 1;
	@%p7 bra 	$L__BB0_10;
	mul.lo.s32 	%r59, %r79, %r41;
	add.s32 	%r60, %r59, %r1;
	mul.wide.s32 	%rd55, %r60, 8;
	add.s64 	%rd56, %rd1, %rd55;
	ld.global.f64 	%fd53, [%rd56];
	add.s32 	%r61, %r59, %r4;
	mul.wide.u32 	%rd57, %r61, 8;
	add.s64 	%rd58, %rd1, %rd57;
	ld.global.f64 	%fd54, [%rd58];
	fma.rn.f64 	%fd55, %fd53, %fd54, %fd67;
	mul.wide.u32 	%rd59, %r41, 8;
	add.s64 	%rd60, %rd56, %rd59;
	ld.global.f64 	%fd56, [%rd60];
	add.s32 	%r62, %r61, %r41;
	mul.wide.u32 	%rd61, %r62, 8;
	add.s64 	%rd62, %rd1, %rd61;
	ld.global.f64 	%fd57, [%rd62];
	fma.rn.f64 	%fd67, %fd56, %fd57, %fd55;
	add.s32 	%r79, %r79, 2;
$L__BB0_10:
	and.b32  	%r63, %r41, 1;
	setp.eq.b32 	%p8, %r63, 1;
	not.pred 	%p9, %p8;
	@%p9 bra 	$L__BB0_12;
	mul.lo.s32 	%r64, %r79, %r41;
	add.s32 	%r65, %r64, %r1;
	mul.wide.s32 	%rd63, %r65, 8;
	add.s64 	%rd64, %rd1, %rd63;
	ld.global.f64 	%fd58, [%rd64];
	add.s32 	%r66, %r64, %r4;
	mul.wide.u32 	%rd65, %r66, 8;
	add.s64 	%rd66, %rd1, %rd65;
	ld.global.f64 	%fd59, [%rd66];
	fma.rn.f64 	%fd67, %fd58, %fd59, %fd67;
$L__BB0_12:
	ld.param.u64 	%rd70, [_Z29MatrixTransposeMultiplyDevicePdS_i_param_1];
	cvta.to.global.u64 	%rd67, %rd70;
	mad.lo.s32 	%r67, %r41, %r1, %r4;
	mul.wide.s32 	%rd68, %r67, 8;
	add.s64 	%rd69, %rd67, %rd68;
	st.global.f64 	[%rd69], %fd67;
	ret;

}


// ===== COMPILED SASS (sm_100) =====

	.target	sm_100

	.elftype	@"ET_EXEC"


//--------------------- .note.nv.tkinfo           --------------------------
	.section	.note.nv.tkinfo,"",@"SHT_NOTE"
	.sectionflags	@"SHF_NOTE_NV_TKINFO"
	.tkinfo
        /*0018*/ 	.word	0x00000002
        /*0030*/ 	.string	""
        /*0030*/ 	.string	"ptxas"
        /*0030*/ 	.string	"Cuda compilation tools, release 13.0, V13.0.88"
        /*0030*/ 	.string	"Build cuda_13.0.r13.0/compiler.36424714_0"
        /*0030*/ 	.string	"-arch sm_100 -m 64 "



//--------------------- .note.nv.cuinfo           --------------------------
	.section	.note.nv.cuinfo,"",@"SHT_NOTE"
	.sectionflags	@"SHF_NOTE_NV_CUINFO"
        /*0018*/ 	.short	0x0002
        /*001a*/ 	.short	0x0064
        /*001c*/ 	.short	0x0082
	.zero		2


//--------------------- .nv.info                  --------------------------
	.section	.nv.info,"",@"SHT_CUDA_INFO"
	.align	4


	//----- nvinfo : EIATTR_REGCOUNT
	.align		4
        /*0000*/ 	.byte	0x04, 0x2f
        /*0002*/ 	.short	(.L_1 - .L_0)
	.align		4
.L_0:
        /*0004*/ 	.word	index@(_Z29MatrixTransposeMultiplyDevicePdS_i)
        /*0008*/ 	.word	0x00000020


	//----- nvinfo : EIATTR_FRAME_SIZE
	.align		4
.L_1:
        /*000c*/ 	.byte	0x04, 0x11
        /*000e*/ 	.short	(.L_3 - .L_2)
	.align		4
.L_2:
        /*0010*/ 	.word	index@(_Z29MatrixTransposeMultiplyDevicePdS_i)
        /*0014*/ 	.word	0x00000000


	//----- nvinfo : EIATTR_MIN_STACK_SIZE
	.align		4
.L_3:
        /*0018*/ 	.byte	0x04, 0x12
        /*001a*/ 	.short	(.L_5 - .L_4)
	.align		4
.L_4:
        /*001c*/ 	.word	index@(_Z29MatrixTransposeMultiplyDevicePdS_i)
        /*0020*/ 	.word	0x00000000
.L_5:


//--------------------- .nv.compat                --------------------------
	.section	.nv.compat,"",@"SHT_CUDA_COMPAT_INFO"
	.align	4
        /*0000*/ 	.byte	0x02, 0x09, 0x00, 0x00, 0x02, 0x02, 0x01, 0x00, 0x02, 0x05, 0x05, 0x00, 0x03, 0x07, 0x01, 0x01
        /*0010*/ 	.byte	0x02, 0x03, 0x00, 0x00, 0x02, 0x06, 0x01, 0x00, 0x04, 0x0b, 0x08, 0x00, 0x01, 0x00, 0x00, 0x00
        /*0020*/ 	.byte	0x00, 0x00, 0x00, 0x00


//--------------------- .nv.info._Z29MatrixTransposeMultiplyDevicePdS_i --------------------------
	.section	.nv.info._Z29MatrixTransposeMultiplyDevicePdS_i,"",@"SHT_CUDA_INFO"
	.sectionflags	@""
	.align	4


	//----- nvinfo : EIATTR_CUDA_API_VERSION
	.align		4
        /*0000*/ 	.byte	0x04, 0x37
        /*0002*/ 	.short	(.L_7 - .L_6)
.L_6:
        /*0004*/ 	.word	0x00000082


	//----- nvinfo : EIATTR_KPARAM_INFO
	.align		4
.L_7:
        /*0008*/ 	.byte	0x04, 0x17
        /*000a*/ 	.short	(.L_9 - .L_8)
.L_8:
        /*000c*/ 	.word	0x00000000
        /*0010*/ 	.short	0x0002
        /*0012*/ 	.short	0x0010
        /*0014*/ 	.byte	0x00, 0xf0, 0x11, 0x00


	//----- nvinfo : EIATTR_KPARAM_INFO
	.align		4
.L_9:
        /*0018*/ 	.byte	0x04, 0x17
        /*001a*/ 	.short	(.L_11 - .L_10)
.L_10:
        /*001c*/ 	.word	0x00000000
        /*0020*/ 	.short	0x0001
        /*0022*/ 	.short	0x0008
        /*0024*/ 	.byte	0x00, 0xf5, 0x21, 0x00


	//----- nvinfo : EIATTR_KPARAM_INFO
	.align		4
.L_11:
        /*0028*/ 	.byte	0x04, 0x17
        /*002a*/ 	.short	(.L_13 - .L_12)
.L_12:
        /*002c*/ 	.word	0x00000000
        /*0030*/ 	.short	0x0000
        /*0032*/ 	.short	0x0000
        /*0034*/ 	.byte	0x00, 0xf5, 0x21, 0x00


	//----- nvinfo : EIATTR_SPARSE_MMA_MASK
	.align		4
.L_13:
        /*0038*/ 	.byte	0x03, 0x50
        /*003a*/ 	.short	0x0000


	//----- nvinfo : EIATTR_MAXREG_COUNT
	.align		4
        /*003c*/ 	.byte	0x03, 0x1b
        /*003e*/ 	.short	0x00ff


	//----- nvinfo : EIATTR_MERCURY_ISA_VERSION
	.align		4
        /*0040*/ 	.byte	0x03, 0x5f
        /*0042*/ 	.short	0x0101


	//----- nvinfo : EIATTR_VRC_CTA_INIT_COUNT
	.align		4
        /*0044*/ 	.byte	0x02, 0x4a
	.zero		1
	.zero		1


	//----- nvinfo : EIATTR_EXIT_INSTR_OFFSETS
	.align		4
        /*0048*/ 	.byte	0x04, 0x1c
        /*004a*/ 	.short	(.L_15 - .L_14)


	//   ....[0]....
.L_14:
        /*004c*/ 	.word	0x00000c90


	//----- nvinfo : EIATTR_CBANK_PARAM_SIZE
	.align		4
.L_15:
        /*0050*/ 	.byte	0x03, 0x19
        /*0052*/ 	.short	0x0014


	//----- nvinfo : EIATTR_PARAM_CBANK
	.align		4
        /*0054*/ 	.byte	0x04, 0x0a
        /*0056*/ 	.short	(.L_17 - .L_16)
	.align		4
.L_16:
        /*0058*/ 	.word	index@(.nv.constant0._Z29MatrixTransposeMultiplyDevicePdS_i)
        /*005c*/ 	.short	0x0380
        /*005e*/ 	.short	0x0014


	//----- nvinfo : EIATTR_SW_WAR
	.align		4
.L_17:
        /*0060*/ 	.byte	0x04, 0x36
        /*0062*/ 	.short	(.L_19 - .L_18)
.L_18:
        /*0064*/ 	.word	0x00000008
.L_19:


//--------------------- .nv.callgraph             --------------------------
	.section	.nv.callgraph,"",@"SHT_CUDA_CALLGRAPH"
	.align	4
	.sectionentsize	8
	.align		4
        /*0000*/ 	.word	0x00000000
	.align		4
        /*0004*/ 	.word	0xffffffff
	.align		4
        /*0008*/ 	.word	0x00000000
	.align		4
        /*000c*/ 	.word	0xfffffffe
	.align		4
        /*0010*/ 	.word	0x00000000
	.align		4
        /*0014*/ 	.word	0xfffffffd
	.align		4
        /*0018*/ 	.word	0x00000000
	.align		4
        /*001c*/ 	.word	0xfffffffc


//--------------------- .text._Z29MatrixTransposeMultiplyDevicePdS_i --------------------------
	.section	.text._Z29MatrixTransposeMultiplyDevicePdS_i,"ax",@progbits
	.align	128
        .global         _Z29MatrixTransposeMultiplyDevicePdS_i
        .type           _Z29MatrixTransposeMultiplyDevicePdS_i,@function
        .size           _Z29MatrixTransposeMultiplyDevicePdS_i,(.L_x_5 - _Z29MatrixTransposeMultiplyDevicePdS_i)
        .other          _Z29MatrixTransposeMultiplyDevicePdS_i,@"STO_CUDA_ENTRY STV_DEFAULT"
_Z29MatrixTransposeMultiplyDevicePdS_i:
.text._Z29MatrixTransposeMultiplyDevicePdS_i:
[----:B------:R-:W-:Y:S01]  /*0000*/  LDC R1, c[0x0][0x37c] ;  /* 0x0000df00ff017b82 */ /* 0x000fe20000000800 */
[----:B------:R-:W0:Y:S07]  /*0010*/  S2R R0, SR_CTAID.X ;  /* 0x0000000000007919 */ /* 0x000e2e0000002500 */
[----:B------:R-:W1:Y:S01]  /*0020*/  S2UR UR4, SR_CTAID.Y ;  /* 0x00000000000479c3 */ /* 0x000e620000002600 */
[----:B------:R-:W2:Y:S01]  /*0030*/  LDCU UR14, c[0x0][0x390] ;  /* 0x00007200ff0e77ac */ /* 0x000ea20008000800 */
[----:B------:R-:W-:Y:S01]  /*0040*/  CS2R R16, SRZ ;  /* 0x0000000000107805 */ /* 0x000fe2000001ff00 */
[----:B------:R-:W0:Y:S01]  /*0050*/  S2R R3, SR_TID.X ;  /* 0x0000000000037919 */ /* 0x000e220000002100 */
[----:B------:R-:W0:Y:S01]  /*0060*/  LDCU UR6, c[0x0][0x360] ;  /* 0x00006c00ff0677ac */ /* 0x000e220008000800 */
[----:B------:R-:W3:Y:S01]  /*0070*/  S2R R4, SR_TID.Y ;  /* 0x0000000000047919 */ /* 0x000ee20000002200 */
[----:B------:R-:W1:Y:S01]  /*0080*/  LDCU UR5, c[0x0][0x364] ;  /* 0x00006c80ff0577ac */ /* 0x000e620008000800 */
[----:B------:R-:W4:Y:S01]  /*0090*/  LDCU.64 UR12, c[0x0][0x358] ;  /* 0x00006b00ff0c77ac */ /* 0x000f220008000a00 */
[----:B--2---:R-:W-:-:S02]  /*00a0*/  UISETP.GE.AND UP0, UPT, UR14, 0x1, UPT ;  /* 0x000000010e00788c */ /* 0x004fc4000bf06270 */
[----:B-1----:R-:W-:Y:S01]  /*00b0*/  UIMAD UR5, UR5, UR4, URZ ;  /* 0x00000004050572a4 */ /* 0x002fe2000f8e02ff */
[----:B0-----:R-:W-:-:S05]  /*00c0*/  IMAD R0, R0, UR6, R3 ;  /* 0x0000000600007c24 */ /* 0x001fca000f8e0203 */
[----:B---3--:R-:W-:Y:S01]  /*00d0*/  IADD3 R3, PT, PT, R4, UR5, RZ ;  /* 0x0000000504037c10 */ /* 0x008fe2000fffe0ff */
[----:B----4-:R-:W-:Y:S06]  /*00e0*/  BRA.U !UP0, `(.L_x_0) ;  /* 0x0000000908d87547 */ /* 0x010fec000b800000 */
[----:B------:R-:W-:Y:S01]  /*00f0*/  UISETP.GE.U32.AND UP0, UPT, UR14, 0x8, UPT ;  /* 0x000000080e00788c */ /* 0x000fe2000bf06070 */
[----:B------:R-:W-:Y:S01]  /*0100*/  CS2R R16, SRZ ;  /* 0x0000000000107805 */ /* 0x000fe2000001ff00 */
[----:B------:R-:W-:-:S07]  /*0110*/  UMOV UR4, URZ ;  /* 0x000000ff00047c82 */ /* 0x000fce0008000000 */
[----:B------:R-:W-:Y:S05]  /*0120*/  BRA.U !UP0, `(.L_x_1) ;  /* 0x0000000508907547 */ /* 0x000fea000b800000 */
[----:B------:R-:W0:Y:S01]  /*0130*/  LDCU.64 UR16, c[0x0][0x380] ;  /* 0x00007000ff1077ac */ /* 0x000e220008000a00 */
[----:B------:R-:W-:Y:S01]  /*0140*/  MOV R2, UR14 ;  /* 0x0000000e00027c02 */ /* 0x000fe20008000f00 */
[----:B------:R-:W-:Y:S01]  /*0150*/  IMAD.U32 R22, RZ, RZ, UR14 ;  /* 0x0000000eff167e24 */ /* 0x000fe2000f8e00ff */
[----:B------:R-:W-:Y:S01]  /*0160*/  MOV R5, UR5 ;  /* 0x0000000500057c02 */ /* 0x000fe20008000f00 */
[----:B------:R-:W-:Y:S02]  /*0170*/  ULOP3.LUT UR4, UR14, 0x7ffffff8, URZ, 0xc0, !UPT ;  /* 0x7ffffff80e047892 */ /* 0x000fe4000f8ec0ff */
[----:B------:R-:W-:Y:S01]  /*0180*/  MOV R8, UR14 ;  /* 0x0000000e00087c02 */ /* 0x000fe20008000f00 */
[----:B------:R-:W-:Y:S01]  /*0190*/  IMAD R7, R2, 0x3, R3 ;  /* 0x0000000302077824 */ /* 0x000fe200078e0203 */
[----:B------:R-:W-:Y:S01]  /*01a0*/  MOV R10, UR14 ;  /* 0x0000000e000a7c02 */ /* 0x000fe20008000f00 */
[----:B------:R-:W-:Y:S01]  /*01b0*/  IMAD.MOV.U32 R6, RZ, RZ, R0 ;  /* 0x000000ffff067224 */ /* 0x000fe200078e0000 */
[----:B------:R-:W-:-:S02]  /*01c0*/  MOV R12, UR14 ;  /* 0x0000000e000c7c02 */ /* 0x000fc40008000f00 */
[----:B------:R-:W-:Y:S02]  /*01d0*/  CS2R R16, SRZ ;  /* 0x0000000000107805 */ /* 0x000fe4000001ff00 */
[----:B------:R-:W-:Y:S01]  /*01e0*/  MOV R24, UR14 ;  /* 0x0000000e00187c02 */ /* 0x000fe20008000f00 */
[--C-:B------:R-:W-:Y:S01]  /*01f0*/  IMAD R23, R8, 0x5, R3.reuse ;  /* 0x0000000508177824 */ /* 0x100fe200078e0203 */
[----:B------:R-:W-:Y:S01]  /*0200*/  IADD3 R4, PT, PT, R5, UR14, R4 ;  /* 0x0000000e05047c10 */ /* 0x000fe2000fffe004 */
[--C-:B------:R-:W-:Y:S01]  /*0210*/  IMAD R2, R10, 0x6, R3.reuse ;  /* 0x000000060a027824 */ /* 0x100fe200078e0203 */
[-C--:B------:R-:W-:Y:S01]  /*0220*/  MOV R5, R3.reuse ;  /* 0x0000000300057202 */ /* 0x080fe20000000f00 */
[----:B------:R-:W-:Y:S01]  /*0230*/  IMAD R25, R12, 0x7, R3 ;  /* 0x000000070c197824 */ /* 0x000fe200078e0203 */
[-C--:B------:R-:W-:Y:S01]  /*0240*/  LEA R24, R24, R3.reuse, 0x1 ;  /* 0x0000000318187211 */ /* 0x080fe200078e08ff */
[----:B0-----:R-:W-:Y:S01]  /*0250*/  UIMAD.WIDE.U32 UR6, UR14, 0x28, UR16 ;  /* 0x000000280e0678a5 */ /* 0x001fe2000f8e0010 */
[----:B------:R-:W-:Y:S01]  /*0260*/  LEA R22, R22, R3, 0x2 ;  /* 0x0000000316167211 */ /* 0x000fe200078e10ff */
[----:B------:R-:W-:-:S02]  /*0270*/  UIMAD.WIDE.U32 UR8, UR14, 0x30, UR16 ;  /* 0x000000300e0878a5 */ /* 0x000fc4000f8e0010 */
[----:B------:R-:W-:Y:S02]  /*0280*/  UIMAD.WIDE.U32 UR10, UR14, 0x38, UR16 ;  /* 0x000000380e0a78a5 */ /* 0x000fe4000f8e0010 */
[----:B------:R-:W-:-:S12]  /*0290*/  UIADD3 UR4, UPT, UPT, -UR4, URZ, URZ ;  /* 0x000000ff04047290 */ /* 0x000fd8000fffe1ff */
.L_x_2:
[----:B------:R-:W-:Y:S02]  /*02a0*/  HFMA2 R15, -RZ, RZ, 0, 4.76837158203125e-07 ;  /* 0x00000008ff0f7431 */ /* 0x000fe400000001ff */
[----:B------:R-:W-:Y:S01]  /*02b0*/  IMAD.MOV.U32 R26, RZ, RZ, 0x8 ;  /* 0x00000008ff1a7424 */ /* 0x000fe200078e00ff */
[----:B------:R-:W-:Y:S02]  /*02c0*/  MOV R21, 0x8 ;  /* 0x0000000800157802 */ /* 0x000fe40000000f00 */
[----:B------:R-:W-:Y:S01]  /*02d0*/  MOV R9, UR14 ;  /* 0x0000000e00097c02 */ /* 0x000fe20008000f00 */
[----:B------:R-:W-:-:S04]  /*02e0*/  IMAD.WIDE.U32 R26, R5, R26, UR16 ;  /* 0x00000010051a7e25 */ /* 0x000fc8000f8e001a */
[----:B------:R-:W-:Y:S01]  /*02f0*/  IMAD.WIDE R14, R6, R15, UR16 ;  /* 0x00000010060e7e25 */ /* 0x000fe2000f8e020f */
[----:B------:R0:W2:Y:S04]  /*0300*/  LDG.E.64 R10, desc[UR12][R26.64] ;  /* 0x0000000c1a0a7981 */ /* 0x0000a8000c1e1b00 */
[----:B------:R-:W2:Y:S01]  /*0310*/  LDG.E.64 R12, desc[UR12][R14.64] ;  /* 0x0000000c0e0c7981 */ /* 0x000ea2000c1e1b00 */
[----:B------:R-:W-:-:S04]  /*0320*/  IMAD.WIDE.U32 R20, R4, R21, UR16 ;  /* 0x0000001004147e25 */ /* 0x000fc8000f8e0015 */
[----:B------:R-:W-:Y:S02]  /*0330*/  IMAD.WIDE.U32 R8, R9, 0x8, R14 ;  /* 0x0000000809087825 */ /* 0x000fe400078e000e */
[----:B------:R-:W3:Y:S04]  /*0340*/  LDG.E.64 R20, desc[UR12][R20.64] ;  /* 0x0000000c14147981 */ /* 0x000ee8000c1e1b00 */
[----:B------:R-:W3:Y:S01]  /*0350*/  LDG.E.64 R8, desc[UR12][R8.64] ;  /* 0x0000000c08087981 */ /* 0x000ee2000c1e1b00 */
[----:B------:R-:W-:Y:S02]  /*0360*/  HFMA2 R19, -RZ, RZ, 0, 4.76837158203125e-07 ;  /* 0x00000008ff137431 */ /* 0x000fe400000001ff */
[----:B------:R-:W-:Y:S02]  /*0370*/  IMAD.U32 R29, RZ, RZ, UR14 ;  /* 0x0000000eff1d7e24 */ /* 0x000fe4000f8e00ff */
[----:B0-----:R-:W-:Y:S01]  /*0380*/  HFMA2 R26, -RZ, RZ, 0, 4.76837158203125e-07 ;  /* 0x00000008ff1a7431 */ /* 0x001fe200000001ff */
[----:B------:R-:W-:-:S02]  /*0390*/  UIMAD.WIDE.U32 UR18, UR14, 0x18, UR16 ;  /* 0x000000180e1278a5 */ /* 0x000fc4000f8e0010 */
[----:B------:R-:W-:-:S04]  /*03a0*/  IMAD.WIDE.U32 R18, R24, R19, UR16 ;  /* 0x0000001018127e25 */ /* 0x000fc8000f8e0013 */
[----:B------:R-:W-:Y:S01]  /*03b0*/  IMAD.WIDE.U32 R26, R7, R26, UR16 ;  /* 0x00000010071a7e25 */ /* 0x000fe2000f8e001a */
[----:B--2---:R-:W-:-:S03]  /*03c0*/  DFMA R10, R12, R10, R16 ;  /* 0x0000000a0c0a722b */ /* 0x004fc60000000010 */
[----:B------:R-:W-:Y:S01]  /*03d0*/  IMAD.WIDE.U32 R16, R29, 0x10, R14 ;  /* 0x000000101d107825 */ /* 0x000fe200078e000e */
[----:B------:R-:W-:Y:S01]  /*03e0*/  MOV R13, 0x8 ;  /* 0x00000008000d7802 */ /* 0x000fe20000000f00 */
[----:B------:R0:W2:Y:S02]  /*03f0*/  LDG.E.64 R14, desc[UR12][R18.64] ;  /* 0x0000000c120e7981 */ /* 0x0000a4000c1e1b00 */
[----:B------:R-:W-:Y:S02]  /*0400*/  HFMA2 R29, -RZ, RZ, 0, 4.76837158203125e-07 ;  /* 0x00000008ff1d7431 */ /* 0x000fe400000001ff */
[----:B------:R-:W2:Y:S01]  /*0410*/  LDG.E.64 R16, desc[UR12][R16.64] ;  /* 0x0000000c10107981 */ /* 0x000ea2000c1e1b00 */
[C---:B------:R-:W-:Y:S01]  /*0420*/  IMAD.WIDE R12, R6.reuse, R13, UR18 ;  /* 0x00000012060c7e25 */ /* 0x040fe2000f8e020d */
[----:B------:R-:W-:Y:S01]  /*0430*/  UIMAD.WIDE.U32 UR18, UR14, 0x20, UR16 ;  /* 0x000000200e1278a5 */ /* 0x000fe2000f8e0010 */
[----:B---3--:R-:W-:Y:S01]  /*0440*/  DFMA R20, R8, R20, R10 ;  /* 0x000000140814722b */ /* 0x008fe2000000000a */
[----:B------:R-:W-:Y:S01]  /*0450*/  MOV R9, 0x8 ;  /* 0x0000000800097802 */ /* 0x000fe20000000f00 */
[----:B------:R-:W3:Y:S04]  /*0460*/  LDG.E.64 R10, desc[UR12][R26.64] ;  /* 0x0000000c1a0a7981 */ /* 0x000ee8000c1e1b00 */
[----:B------:R-:W3:Y:S01]  /*0470*/  LDG.E.64 R12, desc[UR12][R12.64] ;  /* 0x0000000c0c0c7981 */ /* 0x000ee2000c1e1b00 */
[----:B------:R-:W-:-:S04]  /*0480*/  IMAD.WIDE R8, R6, R9, UR18 ;  /* 0x0000001206087e25 */ /* 0x000fc8000f8e0209 */
[----:B0-----:R-:W-:Y:S02]  /*0490*/  IMAD.WIDE.U32 R18, R22, R29, UR16 ;  /* 0x0000001016127e25 */ /* 0x001fe4000f8e001d */
[----:B------:R-:W4:Y:S04]  /*04a0*/  LDG.E.64 R8, desc[UR12][R8.64] ;  /* 0x0000000c08087981 */ /* 0x000f28000c1e1b00 */
[----:B------:R-:W4:Y:S01]  /*04b0*/  LDG.E.64 R18, desc[UR12][R18.64] ;  /* 0x0000000c12127981 */ /* 0x000f22000c1e1b00 */
[----:B--2---:R-:W-:Y:S01]  /*04c0*/  DFMA R14, R16, R14, R20 ;  /* 0x0000000e100e722b */ /* 0x004fe20000000014 */
[----:B------:R-:W-:Y:S01]  /*04d0*/  IMAD.MOV.U32 R17, RZ, RZ, 0x8 ;  /* 0x00000008ff117424 */ /* 0x000fe200078e00ff */
[----:B------:R-:W-:-:S06]  /*04e0*/  MOV R16, 0x8 ;  /* 0x0000000800107802 */ /* 0x000fcc0000000f00 */
[----:B---3--:R-:W-:Y:S01]  /*04f0*/  DFMA R10, R12, R10, R14 ;  /* 0x0000000a0c0a722b */ /* 0x008fe2000000000e */
[----:B------:R-:W-:Y:S02]  /*0500*/  HFMA2 R13, -RZ, RZ, 0, 4.76837158203125e-07 ;  /* 0x00000008ff0d7431 */ /* 0x000fe400000001ff */
[----:B------:R-:W-:Y:S01]  /*0510*/  IMAD.WIDE R14, R6, R17, UR6 ;  /* 0x00000006060e7e25 */ /* 0x000fe2000f8e0211 */
[----:B------:R-:W-:-:S03]  /*0520*/  MOV R21, 0x8 ;  /* 0x0000000800157802 */ /* 0x000fc60000000f00 */
[----:B------:R-:W-:Y:S02]  /*0530*/  IMAD.WIDE.U32 R16, R23, R16, UR16 ;  /* 0x0000001017107e25 */ /* 0x000fe4000f8e0010 */
[----:B------:R-:W2:Y:S01]  /*0540*/  LDG.E.64 R14, desc[UR12][R14.64] ;  /* 0x0000000c0e0e7981 */ /* 0x000ea2000c1e1b00 */
[----:B----4-:R-:W-:-:S03]  /*0550*/  DFMA R18, R8, R18, R10 ;  /* 0x000000120812722b */ /* 0x010fc6000000000a */
[----:B------:R-:W2:Y:S01]  /*0560*/  LDG.E.64 R16, desc[UR12][R16.64] ;  /* 0x0000000c10107981 */ /* 0x000ea2000c1e1b00 */
[----:B------:R-:W-:Y:S01]  /*0570*/  IMAD.WIDE R10, R6, R21, UR8 ;  /* 0x00000008060a7e25 */ /* 0x000fe2000f8e0215 */
[----:B------:R-:W-:-:S03]  /*0580*/  MOV R9, 0x8 ;  /* 0x0000000800097802 */ /* 0x000fc60000000f00 */
[----:B------:R-:W-:Y:S02]  /*0590*/  IMAD.WIDE.U32 R12, R2, R13, UR16 ;  /* 0x00000010020c7e25 */ /* 0x000fe4000f8e000d */
[----:B------:R-:W3:Y:S02]  /*05a0*/  LDG.E.64 R10, desc[UR12][R10.64] ;  /* 0x0000000c0a0a7981 */ /* 0x000ee4000c1e1b00 */
[----:B------:R-:W-:Y:S02]  /*05b0*/  IMAD.MOV.U32 R20, RZ, RZ, 0x8 ;  /* 0x00000008ff147424 */ /* 0x000fe400078e00ff */
[----:B------:R-:W3:Y:S01]  /*05c0*/  LDG.E.64 R12, desc[UR12][R12.64] ;  /* 0x0000000c0c0c7981 */ /* 0x000ee2000c1e1b00 */
[----:B------:R-:W-:-:S04]  /*05d0*/  IMAD.WIDE R8, R6, R9, UR10 ;  /* 0x0000000a06087e25 */ /* 0x000fc8000f8e0209 */
[----:B------:R-:W-:Y:S02]  /*05e0*/  IMAD.WIDE.U32 R20, R25, R20, UR16 ;  /* 0x0000001019147e25 */ /* 0x000fe4000f8e0014 */
[----:B------:R-:W4:Y:S04]  /*05f0*/  LDG.E.64 R8, desc[UR12][R8.64] ;  /* 0x0000000c08087981 */ /* 0x000f28000c1e1b00 */
[----:B------:R-:W4:Y:S01]  /*0600*/  LDG.E.64 R20, desc[UR12][R20.64] ;  /* 0x0000000c14147981 */ /* 0x000f22000c1e1b00 */
[----:B------:R-:W-:-:S04]  /*0610*/  UIADD3 UR4, UPT, UPT, UR4, 0x8, URZ ;  /* 0x0000000804047890 */ /* 0x000fc8000fffe0ff */
[----:B------:R-:W-:Y:S01]  /*0620*/  UISETP.NE.AND UP0, UPT, UR4, URZ, UPT ;  /* 0x000000ff0400728c */ /* 0x000fe2000bf05270 */
[----:B--2---:R-:W-:Y:S01]  /*0630*/  DFMA R14, R14, R16, R18 ;  /* 0x000000100e0e722b */ /* 0x004fe20000000012 */
[----:B------:R-:W-:-:S07]  /*0640*/  MOV R17, UR14 ;  /* 0x0000000e00117c02 */ /* 0x000fce0008000f00 */
[----:B---3--:R-:W-:Y:S01]  /*0650*/  DFMA R14, R10, R12, R14 ;  /* 0x0000000c0a0e722b */ /* 0x008fe2000000000e */
[C---:B------:R-:W-:Y:S02]  /*0660*/  LEA R4, R17.reuse, R4, 0x3 ;  /* 0x0000000411047211 */ /* 0x040fe400078e18ff */
[----:B------:R-:W-:Y:S01]  /*0670*/  LEA R24, R17, R24, 0x3 ;  /* 0x0000001811187211 */ /* 0x000fe200078e18ff */
[----:B------:R-:W-:Y:S01]  /*0680*/  IMAD.U32 R12, RZ, RZ, UR14 ;  /* 0x0000000eff0c7e24 */ /* 0x000fe2000f8e00ff */
[----:B------:R-:W-:Y:S02]  /*0690*/  MOV R11, UR14 ;  /* 0x0000000e000b7c02 */ /* 0x000fe40008000f00 */
[----:B------:R-:W-:Y:S01]  /*06a0*/  MOV R10, UR14 ;  /* 0x0000000e000a7c02 */ /* 0x000fe20008000f00 */
[----:B----4-:R-:W-:Y:S01]  /*06b0*/  DFMA R16, R8, R20, R14 ;  /* 0x000000140810722b */ /* 0x010fe2000000000e */
[----:B------:R-:W-:Y:S01]  /*06c0*/  IMAD.U32 R9, RZ, RZ, UR14 ;  /* 0x0000000eff097e24 */ /* 0x000fe2000f8e00ff */
[----:B------:R-:W-:Y:S01]  /*06d0*/  MOV R8, UR14 ;  /* 0x0000000e00087c02 */ /* 0x000fe20008000f00 */
[----:B------:R-:W-:Y:S01]  /*06e0*/  IMAD R6, R11, 0x8, R6 ;  /* 0x000000080b067824 */ /* 0x000fe200078e0206 */
[----:B------:R-:W-:-:S02]  /*06f0*/  LEA R7, R10, R7, 0x3 ;  /* 0x000000070a077211 */ /* 0x000fc400078e18ff */
[----:B------:R-:W-:Y:S02]  /*0700*/  LEA R22, R11, R22, 0x3 ;  /* 0x000000160b167211 */ /* 0x000fe400078e18ff */
[----:B------:R-:W-:Y:S02]  /*0710*/  LEA R23, R12, R23, 0x3 ;  /* 0x000000170c177211 */ /* 0x000fe400078e18ff */
[----:B------:R-:W-:Y:S02]  /*0720*/  LEA R2, R9, R2, 0x3 ;  /* 0x0000000209027211 */ /* 0x000fe400078e18ff */
[----:B------:R-:W-:Y:S02]  /*0730*/  LEA R25, R8, R25, 0x3 ;  /* 0x0000001908197211 */ /* 0x000fe400078e18ff */
[----:B------:R-:W-:Y:S01]  /*0740*/  LEA R5, R10, R5, 0x3 ;  /* 0x000000050a057211 */ /* 0x000fe200078e18ff */
[----:B------:R-:W-:Y:S06]  /*0750*/  BRA.U UP0, `(.L_x_2) ;  /* 0xfffffff900d07547 */ /* 0x000fec000b83ffff */
[----:B------:R-:W-:-:S12]  /*0760*/  ULOP3.LUT UR4, UR14, 0x7ffffff8, URZ, 0xc0, !UPT ;  /* 0x7ffffff80e047892 */ /* 0x000fd8000f8ec0ff */
.L_x_1:
[----:B------:R-:W-:-:S04]  /*0770*/  ULOP3.LUT UR6, UR14, 0x7, URZ, 0xc0, !UPT ;  /* 0x000000070e067892 */ /* 0x000fc8000f8ec0ff */
[----:B------:R-:W-:-:S09]  /*0780*/  UISETP.NE.AND UP0, UPT, UR6, URZ, UPT ;  /* 0x000000ff0600728c */ /* 0x000fd2000bf05270 */
[----:B------:R-:W-:Y:S05]  /*0790*/  BRA.U !UP0, `(.L_x_0) ;  /* 0x00000005082c7547 */ /* 0x000fea000b800000 */
[----:B------:R-:W-:Y:S02]  /*07a0*/  UISETP.GE.U32.AND UP0, UPT, UR6, 0x4, UPT ;  /* 0x000000040600788c */ /* 0x000fe4000bf06070 */
[----:B------:R-:W-:-:S04]  /*07b0*/  ULOP3.LUT UR5, UR14, 0x3, URZ, 0xc0, !UPT ;  /* 0x000000030e057892 */ /* 0x000fc8000f8ec0ff */
[----:B------:R-:W-:-:S03]  /*07c0*/  UISETP.NE.AND UP1, UPT, UR5, URZ, UPT ;  /* 0x000000ff0500728c */ /* 0x000fc6000bf25270 */
[----:B------:R-:W-:Y:S08]  /*07d0*/  BRA.U !UP0, `(.L_x_3) ;  /* 0x00000001087c7547 */ /* 0x000ff0000b800000 */
[----:B------:R-:W0:Y:S01]  /*07e0*/  LDC.64 R4, c[0x0][0x380] ;  /* 0x0000e000ff047b82 */ /* 0x000e220000000a00 */
[----:B------:R-:W-:Y:S02]  /*07f0*/  MOV R15, UR4 ;  /* 0x00000004000f7c02 */ /* 0x000fe40008000f00 */
[----:B------:R-:W-:-:S03]  /*0800*/  MOV R23, UR14 ;  /* 0x0000000e00177c02 */ /* 0x000fc60008000f00 */
[C---:B------:R-:W-:Y:S02]  /*0810*/  IMAD R7, R15.reuse, UR14, R3 ;  /* 0x0000000e0f077c24 */ /* 0x040fe4000f8e0203 */
[----:B------:R-:W-:-:S03]  /*0820*/  IMAD R15, R15, UR14, R0 ;  /* 0x0000000e0f0f7c24 */ /* 0x000fc6000f8e0200 */
[C---:B------:R-:W-:Y:S01]  /*0830*/  IADD3 R13, PT, PT, R7.reuse, UR14, RZ ;  /* 0x0000000e070d7c10 */ /* 0x040fe2000fffe0ff */
[----:B0-----:R-:W-:-:S04]  /*0840*/  IMAD.WIDE.U32 R8, R7, 0x8, R4 ;  /* 0x0000000807087825 */ /* 0x001fc800078e0004 */
[--C-:B------:R-:W-:Y:S02]  /*0850*/  IMAD.WIDE R14, R15, 0x8, R4.reuse ;  /* 0x000000080f0e7825 */ /* 0x100fe400078e0204 */
[----:B------:R-:W2:Y:S02]  /*0860*/  LDG.E.64 R8, desc[UR12][R8.64] ;  /* 0x0000000c08087981 */ /* 0x000ea4000c1e1b00 */
[C---:B------:R-:W-:Y:S02]  /*0870*/  IMAD.WIDE.U32 R10, R13.reuse, 0x8, R4 ;  /* 0x000000080d0a7825 */ /* 0x040fe400078e0004 */
[----:B------:R-:W2:Y:S01]  /*0880*/  LDG.E.64 R6, desc[UR12][R14.64] ;  /* 0x0000000c0e067981 */ /* 0x000ea2000c1e1b00 */
[----:B------:R-:W-:Y:S01]  /*0890*/  IADD3 R25, PT, PT, R13, UR14, RZ ;  /* 0x0000000e0d197c10 */ /* 0x000fe2000fffe0ff */
[----:B------:R-:W-:Y:S02]  /*08a0*/  IMAD.WIDE.U32 R22, R23, 0x8, R14 ;  /* 0x0000000817167825 */ /* 0x000fe400078e000e */
[----:B------:R-:W3:Y:S02]  /*08b0*/  LDG.E.64 R10, desc[UR12][R10.64] ;  /* 0x0000000c0a0a7981 */ /* 0x000ee4000c1e1b00 */
[----:B------:R-:W-:-:S02]  /*08c0*/  IMAD.U32 R21, RZ, RZ, UR14 ;  /* 0x0000000eff157e24 */ /* 0x000fc4000f8e00ff */
[----:B------:R-:W3:Y:S01]  /*08d0*/  LDG.E.64 R12, desc[UR12][R22.64] ;  /* 0x0000000c160c7981 */ /* 0x000ee2000c1e1b00 */
[C---:B------:R-:W-:Y:S01]  /*08e0*/  IMAD.WIDE.U32 R18, R25.reuse, 0x8, R4 ;  /* 0x0000000819127825 */ /* 0x040fe200078e0004 */
[----:B------:R-:W-:-:S03]  /*08f0*/  IADD3 R27, PT, PT, R25, UR14, RZ ;  /* 0x0000000e191b7c10 */ /* 0x000fc6000fffe0ff */
[----:B------:R-:W-:Y:S01]  /*0900*/  IMAD.WIDE.U32 R20, R21, 0x8, R22 ;  /* 0x0000000815147825 */ /* 0x000fe200078e0016 */
[----:B------:R-:W-:Y:S01]  /*0910*/  MOV R29, UR14 ;  /* 0x0000000e001d7c02 */ /* 0x000fe20008000f00 */
[----:B------:R-:W4:Y:S02]  /*0920*/  LDG.E.64 R18, desc[UR12][R18.64] ;  /* 0x0000000c12127981 */ /* 0x000f24000c1e1b00 */
[----:B------:R-:W-:Y:S02]  /*0930*/  IMAD.WIDE.U32 R26, R27, 0x8, R4 ;  /* 0x000000081b1a7825 */ /* 0x000fe400078e0004 */
[----:B------:R-:W4:Y:S02]  /*0940*/  LDG.E.64 R14, desc[UR12][R20.64] ;  /* 0x0000000c140e7981 */ /* 0x000f24000c1e1b00 */
[----:B------:R-:W-:Y:S02]  /*0950*/  IMAD.WIDE.U32 R24, R29, 0x8, R20 ;  /* 0x000000081d187825 */ /* 0x000fe400078e0014 */
[----:B------:R-:W5:Y:S04]  /*0960*/  LDG.E.64 R26, desc[UR12][R26.64] ;  /* 0x0000000c1a1a7981 */ /* 0x000f68000c1e1b00 */
[----:B------:R-:W5:Y:S01]  /*0970*/  LDG.E.64 R4, desc[UR12][R24.64] ;  /* 0x0000000c18047981 */ /* 0x000f62000c1e1b00 */
[----:B------:R-:W-:Y:S01]  /*0980*/  UIADD3 UR4, UPT, UPT, UR4, 0x4, URZ ;  /* 0x0000000404047890 */ /* 0x000fe2000fffe0ff */
[----:B--2---:R-:W-:-:S08]  /*0990*/  DFMA R6, R6, R8, R16 ;  /* 0x000000080606722b */ /* 0x004fd00000000010 */
[----:B---3--:R-:W-:-:S08]  /*09a0*/  DFMA R6, R12, R10, R6 ;  /* 0x0000000a0c06722b */ /* 0x008fd00000000006 */
[----:B----4-:R-:W-:-:S08]  /*09b0*/  DFMA R6, R14, R18, R6 ;  /* 0x000000120e06722b */ /* 0x010fd00000000006 */
[----:B-----5:R-:W-:-:S11]  /*09c0*/  DFMA R16, R4, R26, R6 ;  /* 0x0000001a0410722b */ /* 0x020fd60000000006 */
.L_x_3:
[----:B------:R-:W-:Y:S05]  /*09d0*/  BRA.U !UP1, `(.L_x_0) ;  /* 0x00000001099c7547 */ /* 0x000fea000b800000 */
[----:B------:R-:W-:Y:S01]  /*09e0*/  UISETP.NE.AND UP0, UPT, UR5, 0x1, UPT ;  /* 0x000000010500788c */ /* 0x000fe2000bf05270 */
[----:B------:R-:W-:Y:S01]  /*09f0*/  MOV R7, UR4 ;  /* 0x0000000400077c02 */ /* 0x000fe20008000f00 */
[----:B------:R-:W-:Y:S02]  /*0a00*/  ULOP3.LUT UR5, UR14, 0x1, URZ, 0xc0, !UPT ;  /* 0x000000010e057892 */ /* 0x000fe4000f8ec0ff */
[----:B------:R-:W-:Y:S02]  /*0a10*/  MOV R13, UR14 ;  /* 0x0000000e000d7c02 */ /* 0x000fe40008000f00 */
[----:B------:R-:W-:Y:S01]  /*0a20*/  UISETP.NE.U32.AND UP1, UPT, UR5, 0x1, UPT ;  /* 0x000000010500788c */ /* 0x000fe2000bf25070 */
[----:B------:R-:W-:-:S04]  /*0a30*/  PLOP3.LUT P0, PT, PT, PT, UP0, 0x80, 0x8 ;  /* 0x000000000008781c */ /* 0x000fc80003f0f008 */
[----:B------:R-:W0:Y:S01]  /*0a40*/  @UP0 LDCU.64 UR6, c[0x0][0x380] ;  /* 0x00007000ff0607ac */ /* 0x000e220008000a00 */
[----:B------:R-:W-:Y:S01]  /*0a50*/  PLOP3.LUT P1, PT, PT, PT, UP1, 0x80, 0x8 ;  /* 0x000000000008781c */ /* 0x000fe20003f2f018 */
[----:B------:R-:W-:-:S04]  /*0a60*/  @UP0 UIADD3 UR4, UPT, UPT, UR4, 0x2, URZ ;  /* 0x0000000204040890 */ /* 0x000fc8000fffe0ff */
[----:B------:R-:W1:Y:S03]  /*0a70*/  @!UP1 LDCU.64 UR8, c[0x0][0x380] ;  /* 0x00007000ff0897ac */ /* 0x000e660008000a00 */
[C---:B------:R-:W-:Y:S02]  /*0a80*/  @P0 IMAD R11, R7.reuse, UR14, R3 ;  /* 0x0000000e070b0c24 */ /* 0x040fe4000f8e0203 */
[----:B------:R-:W-:Y:S02]  /*0a90*/  @P0 IMAD R7, R7, UR14, R0 ;  /* 0x0000000e07070c24 */ /* 0x000fe4000f8e0200 */
[----:B------:R-:W-:Y:S01]  /*0aa0*/  IMAD.U32 R23, RZ, RZ, UR4 ;  /* 0x00000004ff177e24 */ /* 0x000fe2000f8e00ff */
[----:B0-----:R-:W-:Y:S01]  /*0ab0*/  MOV R8, UR6 ;  /* 0x0000000600087c02 */ /* 0x001fe20008000f00 */
[----:B------:R-:W-:Y:S01]  /*0ac0*/  IMAD.U32 R9, RZ, RZ, UR7 ;  /* 0x00000007ff097e24 */ /* 0x000fe2000f8e00ff */
[----:B------:R-:W-:-:S02]  /*0ad0*/  MOV R18, UR6 ;  /* 0x0000000600127c02 */ /* 0x000fc40008000f00 */
[----:B------:R-:W-:Y:S01]  /*0ae0*/  MOV R19, UR7 ;  /* 0x0000000700137c02 */ /* 0x000fe20008000f00 */
[C---:B------:R-:W-:Y:S01]  /*0af0*/  @P0 IMAD.WIDE.U32 R4, R11.reuse, 0x8, R8 ;  /* 0x000000080b040825 */ /* 0x040fe200078e0008 */
[----:B------:R-:W-:-:S03]  /*0b00*/  @P0 IADD3 R11, PT, PT, R11, UR14, RZ ;  /* 0x0000000e0b0b0c10 */ /* 0x000fc6000fffe0ff */
[----:B------:R-:W-:Y:S02]  /*0b10*/  @P0 IMAD.WIDE R18, R7, 0x8, R18 ;  /* 0x0000000807120825 */ /* 0x000fe400078e0212 */
[----:B------:R-:W2:Y:S02]  /*0b20*/  @P0 LDG.E.64 R4, desc[UR12][R4.64] ;  /* 0x0000000c04040981 */ /* 0x000ea4000c1e1b00 */
[----:B------:R-:W-:Y:S02]  /*0b30*/  @P0 IMAD.WIDE.U32 R8, R11, 0x8, R8 ;  /* 0x000000080b080825 */ /* 0x000fe400078e0008 */
[----:B------:R-:W2:Y:S01]  /*0b40*/  @P0 LDG.E.64 R6, desc[UR12][R18.64] ;  /* 0x0000000c12060981 */ /* 0x000ea2000c1e1b00 */
[----:B-1----:R-:W-:Y:S01]  /*0b50*/  MOV R12, UR8 ;  /* 0x00000008000c7c02 */ /* 0x002fe20008000f00 */
[----:B------:R-:W-:Y:S01]  /*0b60*/  @P0 IMAD.WIDE.U32 R10, R13, 0x8, R18 ;  /* 0x000000080d0a0825 */ /* 0x000fe200078e0012 */
[----:B------:R-:W-:Y:S01]  /*0b70*/  MOV R13, UR9 ;  /* 0x00000009000d7c02 */ /* 0x000fe20008000f00 */
[----:B------:R-:W3:Y:S01]  /*0b80*/  @P0 LDG.E.64 R8, desc[UR12][R8.64] ;  /* 0x0000000c08080981 */ /* 0x000ee2000c1e1b00 */
[----:B------:R-:W-:Y:S01]  /*0b90*/  MOV R14, UR8 ;  /* 0x00000008000e7c02 */ /* 0x000fe20008000f00 */
[C---:B------:R-:W-:Y:S01]  /*0ba0*/  @!P1 IMAD R21, R23.reuse, UR14, R0 ;  /* 0x0000000e17159c24 */ /* 0x040fe2000f8e0200 */
[----:B------:R-:W-:Y:S01]  /*0bb0*/  MOV R15, UR9 ;  /* 0x00000009000f7c02 */ /* 0x000fe20008000f00 */
[----:B------:R-:W-:Y:S01]  /*0bc0*/  @!P1 IMAD R23, R23, UR14, R3 ;  /* 0x0000000e17179c24 */ /* 0x000fe2000f8e0203 */
[----:B------:R-:W3:Y:S01]  /*0bd0*/  @P0 LDG.E.64 R10, desc[UR12][R10.64] ;  /* 0x0000000c0a0a0981 */ /* 0x000ee2000c1e1b00 */
[----:B------:R-:W-:-:S04]  /*0be0*/  @!P1 IMAD.WIDE R12, R21, 0x8, R12 ;  /* 0x00000008150c9825 */ /* 0x000fc800078e020c */
[----:B------:R-:W-:Y:S02]  /*0bf0*/  @!P1 IMAD.WIDE.U32 R14, R23, 0x8, R14 ;  /* 0x00000008170e9825 */ /* 0x000fe400078e000e */
[----:B------:R-:W4:Y:S04]  /*0c00*/  @!P1 LDG.E.64 R12, desc[UR12][R12.64] ;  /* 0x0000000c0c0c9981 */ /* 0x000f28000c1e1b00 */
[----:B------:R-:W4:Y:S01]  /*0c10*/  @!P1 LDG.E.64 R14, desc[UR12][R14.64] ;  /* 0x0000000c0e0e9981 */ /* 0x000f22000c1e1b00 */
[----:B--2---:R-:W-:-:S08]  /*0c20*/  @P0 DFMA R4, R6, R4, R16 ;  /* 0x000000040604022b */ /* 0x004fd00000000010 */
[----:B---3--:R-:W-:-:S08]  /*0c30*/  @P0 DFMA R16, R10, R8, R4 ;  /* 0x000000080a10022b */ /* 0x008fd00000000004 */
[----:B----4-:R-:W-:-:S11]  /*0c40*/  @!P1 DFMA R16, R12, R14, R16 ;  /* 0x0000000e0c10922b */ /* 0x010fd60000000010 */
.L_x_0:
[----:B------:R-:W0:Y:S01]  /*0c50*/  LDC.64 R4, c[0x0][0x388] ;  /* 0x0000e200ff047b82 */ /* 0x000e220000000a00 */
[----:B------:R-:W-:-:S04]  /*0c60*/  IMAD R3, R0, UR14, R3 ;  /* 0x0000000e00037c24 */ /* 0x000fc8000f8e0203 */
[----:B0-----:R-:W-:-:S05]  /*0c70*/  IMAD.WIDE R2, R3, 0x8, R4 ;  /* 0x0000000803027825 */ /* 0x001fca00078e0204 */
[----:B------:R-:W-:Y:S01]  /*0c80*/  STG.E.64 desc[UR12][R2.64], R16 ;  /* 0x0000001002007986 */ /* 0x000fe2000c101b0c */
[----:B------:R-:W-:Y:S05]  /*0c90*/  EXIT ;  /* 0x000000000000794d */ /* 0x000fea0003800000 */
.L_x_4:
[----:B------:R-:W-:-:S00]  /*0ca0*/  BRA `(.L_x_4) ;  /* 0xfffffffc00fc7947 */ /* 0x000fc0000383ffff */
[----:B------:R-:W-:-:S00]  /*0cb0*/  NOP ;  /* 0x0000000000007918 */ /* 0x000fc00000000000 */
        /* <DEDUP_REMOVED lines=12> */
.L_x_5:


//--------------------- .nv.shared.reserved.0     --------------------------
	.section	.nv.shared.reserved.0,"aw",@nobits
	.weak		__nv_reservedSMEM_offset_0_alias
	.size		__nv_reservedSMEM_offset_0_alias, 0, 64
	.other		__nv_reservedSMEM_offset_0_alias,@"STO_CUDA_RESERVED_SHARED STV_DEFAULT"
__nv_reservedSMEM_offset_0_alias:
	.zero		0
	.zero		64


//--------------------- .nv.constant0._Z29MatrixTransposeMultiplyDevicePdS_i --------------------------
	.section	.nv.constant0._Z29MatrixTransposeMultiplyDevicePdS_i,"a",@progbits
	.sectionflags	@""
	.align	4
.nv.constant0._Z29MatrixTransposeMultiplyDevicePdS_i:
	.zero		916


//--------------------- SYMBOLS --------------------------

	.type		.nv.reservedSmem.offset0,@object
	.size		.nv.reservedSmem.offset0,0x4
